	.headerflags	@"EF_CUDA_TEXMODE_UNIFIED EF_CUDA_64BIT_ADDRESS EF_CUDA_ACCELERATORS EF_CUDA_SM90 EF_CUDA_VIRTUAL_SM(EF_CUDA_SM90)"
	.elftype	@"ET_EXEC"


//--------------------- .nv.info                  --------------------------
	.section	.nv.info,"",@"SHT_CUDA_INFO"
	.align	4


	//----- nvinfo : EIATTR_REGCOUNT
	.align		4
        /*0000*/ 	.byte	0x04, 0x2f
        /*0002*/ 	.short	(.L_3 - .L_2)
	.align		4
.L_2:
        /*0004*/ 	.word	index@(triton_poi_fused__native_batch_norm_legit_no_training_add_convolution_relu_15)
        /*0008*/ 	.word	0x00000028


	//----- nvinfo : EIATTR_MIN_STACK_SIZE
	.align		4
.L_3:
        /*000c*/ 	.byte	0x04, 0x12
        /*000e*/ 	.short	(.L_5 - .L_4)
	.align		4
.L_4:
        /*0010*/ 	.word	index@(triton_poi_fused__native_batch_norm_legit_no_training_add_convolution_relu_15)
        /*0014*/ 	.word	0x00000000


	//----- nvinfo : EIATTR_FRAME_SIZE
	.align		4
.L_5:
        /*0018*/ 	.byte	0x04, 0x11
        /*001a*/ 	.short	(.L_7 - .L_6)
	.align		4
.L_6:
        /*001c*/ 	.word	index@(triton_poi_fused__native_batch_norm_legit_no_training_add_convolution_relu_15)
        /*0020*/ 	.word	0x00000000


	//----- nvinfo : EIATTR_MIN_STACK_SIZE
	.align		4
.L_7:
        /*0024*/ 	.byte	0x04, 0x12
        /*0026*/ 	.short	(.L_9 - .L_8)
	.align		4
.L_8:
        /*0028*/ 	.word	index@(triton_poi_fused__native_batch_norm_legit_no_training_add_convolution_relu_15)
        /*002c*/ 	.word	0x00000000
.L_9:


//--------------------- .nv.info.triton_poi_fused__native_batch_norm_legit_no_training_add_convolution_relu_15 --------------------------
	.section	.nv.info.triton_poi_fused__native_batch_norm_legit_no_training_add_convolution_relu_15,"",@"SHT_CUDA_INFO"
	.sectionflags	@""
	.align	4


	//----- nvinfo : EIATTR_CUDA_API_VERSION
	.align		4
        /*0000*/ 	.byte	0x04, 0x37
        /*0002*/ 	.short	(.L_11 - .L_10)
.L_10:
        /*0004*/ 	.word	0x0000007c


	//----- nvinfo : EIATTR_KPARAM_INFO
	.align		4
.L_11:
        /*0008*/ 	.byte	0x04, 0x17
        /*000a*/ 	.short	(.L_13 - .L_12)
.L_12:
        /*000c*/ 	.word	0x00000000
        /*0010*/ 	.short	0x0009
        /*0012*/ 	.short	0x0044
        /*0014*/ 	.byte	0x00, 0xf0, 0x11, 0x00


	//----- nvinfo : EIATTR_KPARAM_INFO
	.align		4
.L_13:
        /*0018*/ 	.byte	0x04, 0x17
        /*001a*/ 	.short	(.L_15 - .L_14)
.L_14:
        /*001c*/ 	.word	0x00000000
        /*0020*/ 	.short	0x0008
        /*0022*/ 	.short	0x0040
        /*0024*/ 	.byte	0x00, 0xf0, 0x11, 0x00


	//----- nvinfo : EIATTR_KPARAM_INFO
	.align		4
.L_15:
        /*0028*/ 	.byte	0x04, 0x17
        /*002a*/ 	.short	(.L_17 - .L_16)
.L_16:
        /*002c*/ 	.word	0x00000000
        /*0030*/ 	.short	0x0007
        /*0032*/ 	.short	0x0038
        /*0034*/ 	.byte	0x00, 0xf4, 0x21, 0x00


	//----- nvinfo : EIATTR_KPARAM_INFO
	.align		4
.L_17:
        /*0038*/ 	.byte	0x04, 0x17
        /*003a*/ 	.short	(.L_19 - .L_18)
.L_18:
        /*003c*/ 	.word	0x00000000
        /*0040*/ 	.short	0x0006
        /*0042*/ 	.short	0x0030
        /*0044*/ 	.byte	0x00, 0xf4, 0x21, 0x00


	//----- nvinfo : EIATTR_KPARAM_INFO
	.align		4
.L_19:
        /*0048*/ 	.byte	0x04, 0x17
        /*004a*/ 	.short	(.L_21 - .L_20)
.L_20:
        /*004c*/ 	.word	0x00000000
        /*0050*/ 	.short	0x0005
        /*0052*/ 	.short	0x0028
        /*0054*/ 	.byte	0x00, 0xf4, 0x21, 0x00


	//----- nvinfo : EIATTR_KPARAM_INFO
	.align		4
.L_21:
        /*0058*/ 	.byte	0x04, 0x17
        /*005a*/ 	.short	(.L_23 - .L_22)
.L_22:
        /*005c*/ 	.word	0x00000000
        /*0060*/ 	.short	0x0004
        /*0062*/ 	.short	0x0020
        /*0064*/ 	.byte	0x00, 0xf4, 0x21, 0x00


	//----- nvinfo : EIATTR_KPARAM_INFO
	.align		4
.L_23:
        /*0068*/ 	.byte	0x04, 0x17
        /*006a*/ 	.short	(.L_25 - .L_24)
.L_24:
        /*006c*/ 	.word	0x00000000
        /*0070*/ 	.short	0x0003
        /*0072*/ 	.short	0x0018
        /*0074*/ 	.byte	0x00, 0xf4, 0x21, 0x00


	//----- nvinfo : EIATTR_KPARAM_INFO
	.align		4
.L_25:
        /*0078*/ 	.byte	0x04, 0x17
        /*007a*/ 	.short	(.L_27 - .L_26)
.L_26:
        /*007c*/ 	.word	0x00000000
        /*0080*/ 	.short	0x0002
        /*0082*/ 	.short	0x0010
        /*0084*/ 	.byte	0x00, 0xf4, 0x21, 0x00


	//----- nvinfo : EIATTR_KPARAM_INFO
	.align		4
.L_27:
        /*0088*/ 	.byte	0x04, 0x17
        /*008a*/ 	.short	(.L_29 - .L_28)
.L_28:
        /*008c*/ 	.word	0x00000000
        /*0090*/ 	.short	0x0001
        /*0092*/ 	.short	0x0008
        /*0094*/ 	.byte	0x00, 0xf4, 0x21, 0x00


	//----- nvinfo : EIATTR_KPARAM_INFO
	.align		4
.L_29:
        /*0098*/ 	.byte	0x04, 0x17
        /*009a*/ 	.short	(.L_31 - .L_30)
.L_30:
        /*009c*/ 	.word	0x00000000
        /*00a0*/ 	.short	0x0000
        /*00a2*/ 	.short	0x0000
        /*00a4*/ 	.byte	0x00, 0xf4, 0x21, 0x00


	//----- nvinfo : EIATTR_SPARSE_MMA_MASK
	.align		4
.L_31:
        /*00a8*/ 	.byte	0x03, 0x50
        /*00aa*/ 	.short	0x0000


	//----- nvinfo : EIATTR_MAXREG_COUNT
	.align		4
        /*00ac*/ 	.byte	0x03, 0x1b
        /*00ae*/ 	.short	0x00ff


	//----- nvinfo : EIATTR_EXIT_INSTR_OFFSETS
	.align		4
        /*00b0*/ 	.byte	0x04, 0x1c
        /*00b2*/ 	.short	(.L_33 - .L_32)


	//   ....[0]....
.L_32:
        /*00b4*/ 	.word	0x00000de0


	//   ....[1]....
        /*00b8*/ 	.word	0x00000e30


	//----- nvinfo : EIATTR_REQNTID
	.align		4
.L_33:
        /*00bc*/ 	.byte	0x04, 0x10
        /*00be*/ 	.short	(.L_35 - .L_34)
.L_34:
        /*00c0*/ 	.word	0x00000080
        /*00c4*/ 	.word	0x00000001
        /*00c8*/ 	.word	0x00000001


	//----- nvinfo : EIATTR_CBANK_PARAM_SIZE
	.align		4
.L_35:
        /*00cc*/ 	.byte	0x03, 0x19
        /*00ce*/ 	.short	0x0048


	//----- nvinfo : EIATTR_PARAM_CBANK
	.align		4
        /*00d0*/ 	.byte	0x04, 0x0a
        /*00d2*/ 	.short	(.L_37 - .L_36)
	.align		4
.L_36:
        /*00d4*/ 	.word	index@(.nv.constant0.triton_poi_fused__native_batch_norm_legit_no_training_add_convolution_relu_15)
        /*00d8*/ 	.short	0x0210
        /*00da*/ 	.short	0x0048


	//----- nvinfo : EIATTR_SW_WAR
	.align		4
.L_37:
        /*00dc*/ 	.byte	0x04, 0x36
        /*00de*/ 	.short	(.L_39 - .L_38)
.L_38:
        /*00e0*/ 	.word	0x00000008
.L_39:


//--------------------- .nv.callgraph             --------------------------
	.section	.nv.callgraph,"",@"SHT_CUDA_CALLGRAPH"
	.align	4
	.sectionentsize	8
	.align		4
        /*0000*/ 	.word	0x00000000
	.align		4
        /*0004*/ 	.word	0xffffffff
	.align		4
        /*0008*/ 	.word	0x00000000
	.align		4
        /*000c*/ 	.word	0xfffffffe
	.align		4
        /*0010*/ 	.word	0x00000000
	.align		4
        /*0014*/ 	.word	0xfffffffd
	.align		4
        /*0018*/ 	.word	0x00000000
	.align		4
        /*001c*/ 	.word	0xfffffffc


//--------------------- .nv.constant4             --------------------------
	.section	.nv.constant4,"a",@progbits
	.align	8
	.align		8
.nv.constant4:
        /*0000*/ 	.dword	_$_str
	.align		8
        /*0008*/ 	.dword	_$_str_$_2


//--------------------- .text.triton_poi_fused__native_batch_norm_legit_no_training_add_convolution_relu_15 --------------------------
	.section	.text.triton_poi_fused__native_batch_norm_legit_no_training_add_convolution_relu_15,"ax",@progbits
	.sectionflags	@"SHF_BARRIERS=1"
	.align	128
        .global         triton_poi_fused__native_batch_norm_legit_no_training_add_convolution_relu_15
        .type           triton_poi_fused__native_batch_norm_legit_no_training_add_convolution_relu_15,@function
        .size           triton_poi_fused__native_batch_norm_legit_no_training_add_convolution_relu_15,(.L_x_1 - triton_poi_fused__native_batch_norm_legit_no_training_add_convolution_relu_15)
        .other          triton_poi_fused__native_batch_norm_legit_no_training_add_convolution_relu_15,@"STO_CUDA_ENTRY STV_DEFAULT"
triton_poi_fused__native_batch_norm_legit_no_training_add_convolution_relu_15:
.text.triton_poi_fused__native_batch_norm_legit_no_training_add_convolution_relu_15:
[----:B------:R-:W0:Y:S01]  /*0000*/  LDC R1, c[0x0][0x28] ;  /* 0x00000a00ff017b82 */ /* 0x000e220000000800 */
[----:B------:R-:W1:Y:S07]  /*0010*/  S2R R24, SR_CTAID.X ;  /* 0x0000000000187919 */ /* 0x000e6e0000002500 */
[----:B------:R-:W2:Y:S01]  /*0020*/  LDC.64 R2, c[0x0][0x228] ;  /* 0x00008a00ff027b82 */ /* 0x000ea20000000a00 */
[----:B------:R-:W-:Y:S02]  /*0030*/  CS2R R4, SRZ ;  /* 0x0000000000047805 */ /* 0x000fe4000001ff00 */
[----:B------:R-:W-:Y:S01]  /*0040*/  CS2R R6, SRZ ;  /* 0x0000000000067805 */ /* 0x000fe2000001ff00 */
[----:B------:R-:W3:Y:S01]  /*0050*/  S2R R0, SR_TID.X ;  /* 0x0000000000007919 */ /* 0x000ee20000002100 */
[----:B------:R-:W-:Y:S01]  /*0060*/  ULDC.64 UR6, c[0x0][0x208] ;  /* 0x0000820000067ab9 */ /* 0x000fe20000000a00 */
[----:B------:R-:W4:Y:S02]  /*0070*/  S2R R28, SR_CTAID.Y ;  /* 0x00000000001c7919 */ /* 0x000f240000002600 */
[----:B------:R-:W5:Y:S08]  /*0080*/  LDC.64 R32, c[0x0][0x210] ;  /* 0x00008400ff207b82 */ /* 0x000f700000000a00 */
[----:B------:R-:W5:Y:S01]  /*0090*/  LDC.64 R36, c[0x0][0x218] ;  /* 0x00008600ff247b82 */ /* 0x000f620000000a00 */
[----:B------:R-:W-:-:S02]  /*00a0*/  CS2R R8, SRZ ;  /* 0x0000000000087805 */ /* 0x000fc4000001ff00 */
[----:B------:R-:W-:Y:S02]  /*00b0*/  CS2R R10, SRZ ;  /* 0x00000000000a7805 */ /* 0x000fe4000001ff00 */
[----:B------:R-:W-:Y:S02]  /*00c0*/  CS2R R20, SRZ ;  /* 0x0000000000147805 */ /* 0x000fe4000001ff00 */
[----:B------:R-:W-:Y:S01]  /*00d0*/  CS2R R22, SRZ ;  /* 0x0000000000167805 */ /* 0x000fe2000001ff00 */
[----:B------:R-:W5:Y:S01]  /*00e0*/  LDC.64 R26, c[0x0][0x220] ;  /* 0x00008800ff1a7b82 */ /* 0x000f620000000a00 */
[----:B-1----:R-:W-:Y:S02]  /*00f0*/  IMAD.SHL.U32 R24, R24, 0x20, RZ ;  /* 0x0000002018187824 */ /* 0x002fe400078e00ff */
[----:B---3--:R-:W-:-:S05]  /*0100*/  IMAD.SHL.U32 R25, R0, 0x4, RZ ;  /* 0x0000000400197824 */ /* 0x008fca00078e00ff */
[----:B------:R-:W-:-:S04]  /*0110*/  LOP3.LUT R30, R24, 0x1c, R25, 0xf8, !PT ;  /* 0x0000001c181e7812 */ /* 0x000fc800078ef819 */
[C---:B------:R-:W-:Y:S01]  /*0120*/  ISETP.GE.AND P2, PT, R30.reuse, 0x80, PT ;  /* 0x000000801e00780c */ /* 0x040fe20003f46270 */
[----:B--2---:R-:W-:-:S12]  /*0130*/  IMAD.WIDE R2, R30, 0x4, R2 ;  /* 0x000000041e027825 */ /* 0x004fd800078e0202 */
[----:B------:R1:W2:Y:S01]  /*0140*/  @!P2 LDG.E.EL.128 R4, desc[UR6][R2.64] ;  /* 0x000000060204a981 */ /* 0x0002a2000c2e1d00 */
[----:B------:R-:W-:Y:S01]  /*0150*/  SHF.R.U32.HI R13, RZ, 0x3, R0 ;  /* 0x00000003ff0d7819 */ /* 0x000fe20000011600 */
[----:B----4-:R-:W-:Y:S02]  /*0160*/  IMAD.SHL.U32 R28, R28, 0x20, RZ ;  /* 0x000000201c1c7824 */ /* 0x010fe400078e00ff */
[----:B0----5:R-:W-:Y:S01]  /*0170*/  IMAD.WIDE R36, R30, 0x4, R36 ;  /* 0x000000041e247825 */ /* 0x021fe200078e0224 */
[----:B------:R-:W-:-:S04]  /*0180*/  SGXT.U32 R13, R13, 0x4 ;  /* 0x000000040d0d781a */ /* 0x000fc80000000000 */
[----:B------:R-:W-:Y:S01]  /*0190*/  LOP3.LUT R15, R28, 0x10, R13, 0xfe, !PT ;  /* 0x000000101c0f7812 */ /* 0x000fe200078efe0d */
[----:B------:R-:W3:Y:S01]  /*01a0*/  @!P2 LDG.E.EL.128 R8, desc[UR6][R36.64] ;  /* 0x000000062408a981 */ /* 0x000ee2000c2e1d00 */
[----:B-1----:R-:W-:Y:S02]  /*01b0*/  LOP3.LUT R3, R28, R13, RZ, 0xfc, !PT ;  /* 0x0000000d1c037212 */ /* 0x002fe400078efcff */
[----:B------:R-:W-:Y:S02]  /*01c0*/  CS2R R12, SRZ ;  /* 0x00000000000c7805 */ /* 0x000fe4000001ff00 */
[----:B------:R-:W-:Y:S02]  /*01d0*/  ISETP.LT.AND P0, PT, R15, 0x100, !P2 ;  /* 0x000001000f00780c */ /* 0x000fe40005701270 */
[C---:B------:R-:W-:Y:S01]  /*01e0*/  ISETP.LT.AND P1, PT, R3.reuse, 0x100, !P2 ;  /* 0x000001000300780c */ /* 0x040fe20005721270 */
[--C-:B------:R-:W-:Y:S02]  /*01f0*/  IMAD R2, R3, 0x80, R30.reuse ;  /* 0x0000008003027824 */ /* 0x100fe400078e021e */
[----:B------:R-:W-:Y:S01]  /*0200*/  IMAD R3, R15, 0x80, R30 ;  /* 0x000000800f037824 */ /* 0x000fe200078e021e */
[----:B------:R-:W-:Y:S01]  /*0210*/  CS2R R14, SRZ ;  /* 0x00000000000e7805 */ /* 0x000fe2000001ff00 */
[----:B------:R-:W-:-:S04]  /*0220*/  IMAD.WIDE R34, R2, 0x4, R32 ;  /* 0x0000000402227825 */ /* 0x000fc800078e0220 */
[----:B------:R-:W-:-:S04]  /*0230*/  IMAD.WIDE R32, R3, 0x4, R32 ;  /* 0x0000000403207825 */ /* 0x000fc800078e0220 */
[----:B------:R-:W3:Y:S04]  /*0240*/  @P1 LDG.E.EL.128 R20, desc[UR6][R34.64] ;  /* 0x0000000622141981 */ /* 0x000ee8000c2e1d00 */
[----:B------:R-:W4:Y:S01]  /*0250*/  @P0 LDG.E.EL.128 R12, desc[UR6][R32.64] ;  /* 0x00000006200c0981 */ /* 0x000f22000c2e1d00 */
[----:B------:R-:W-:Y:S02]  /*0260*/  CS2R R16, SRZ ;  /* 0x0000000000107805 */ /* 0x000fe4000001ff00 */
[----:B------:R-:W-:Y:S01]  /*0270*/  CS2R R18, SRZ ;  /* 0x0000000000127805 */ /* 0x000fe2000001ff00 */
[----:B------:R-:W-:-:S05]  /*0280*/  IMAD.WIDE R26, R30, 0x4, R26 ;  /* 0x000000041e1a7825 */ /* 0x000fca00078e021a */
[----:B------:R0:W5:Y:S01]  /*0290*/  @!P2 LDG.E.EL.128 R16, desc[UR6][R26.64] ;  /* 0x000000061a10a981 */ /* 0x000162000c2e1d00 */
[----:B------:R-:W-:Y:S01]  /*02a0*/  LOP3.LUT R25, R28, 0x1c, R25, 0xf8, !PT ;  /* 0x0000001c1c197812 */ /* 0x000fe200078ef819 */
[----:B0-----:R-:W-:Y:S02]  /*02b0*/  IMAD.MOV.U32 R26, RZ, RZ, 0x3e800000 ;  /* 0x3e800000ff1a7424 */ /* 0x001fe400078e00ff */
[----:B--2---:R-:W-:-:S06]  /*02c0*/  FADD R4, R4, 0.0010000000474974513054 ;  /* 0x3a83126f04047421 */ /* 0x004fcc0000000000 */
[----:B------:R-:W0:Y:S01]  /*02d0*/  MUFU.SQRT R4, R4 ;  /* 0x0000000400047308 */ /* 0x000e220000002000 */
[----:B------:R-:W-:-:S07]  /*02e0*/  FADD R5, R5, 0.0010000000474974513054 ;  /* 0x3a83126f05057421 */ /* 0x000fce0000000000 */
[----:B------:R-:W1:Y:S01]  /*02f0*/  MUFU.SQRT R5, R5 ;  /* 0x0000000500057308 */ /* 0x000e620000002000 */
[C---:B0-----:R-:W-:Y:S02]  /*0300*/  FSETP.GT.AND P3, PT, R4.reuse, 8.50705917302346158658e+37, PT ;  /* 0x7e8000000400780b */ /* 0x041fe40003f64000 */
[----:B------:R-:W-:Y:S01]  /*0310*/  FSETP.GEU.AND P6, PT, R4, 1.175494350822287508e-38, PT ;  /* 0x008000000400780b */ /* 0x000fe20003fce000 */
[----:B------:R-:W-:Y:S01]  /*0320*/  FADD R6, R6, 0.0010000000474974513054 ;  /* 0x3a83126f06067421 */ /* 0x000fe20000000000 */
[----:B------:R-:W-:-:S03]  /*0330*/  FADD R7, R7, 0.0010000000474974513054 ;  /* 0x3a83126f07077421 */ /* 0x000fc60000000000 */
[----:B------:R-:W0:Y:S01]  /*0340*/  MUFU.SQRT R31, R6 ;  /* 0x00000006001f7308 */ /* 0x000e220000002000 */
[----:B-1----:R-:W-:-:S05]  /*0350*/  FSETP.GT.AND P5, PT, R5, 8.50705917302346158658e+37, PT ;  /* 0x7e8000000500780b */ /* 0x002fca0003fa4000 */
[----:B------:R-:W-:Y:S02]  /*0360*/  @P3 FMUL R4, R4, 0.25 ;  /* 0x3e80000004043820 */ /* 0x000fe40000400000 */
[----:B------:R1:W2:Y:S01]  /*0370*/  MUFU.SQRT R36, R7 ;  /* 0x0000000700247308 */ /* 0x0002a20000002000 */
[----:B------:R-:W-:Y:S01]  /*0380*/  FSETP.GEU.AND P4, PT, R5, 1.175494350822287508e-38, PT ;  /* 0x008000000500780b */ /* 0x000fe20003f8e000 */
[----:B------:R-:W-:Y:S01]  /*0390*/  @!P6 FMUL R4, R4, 16777216 ;  /* 0x4b8000000404e820 */ /* 0x000fe20000400000 */
[----:B------:R-:W-:-:S05]  /*03a0*/  FSEL R28, R26, 1, P3 ;  /* 0x3f8000001a1c7808 */ /* 0x000fca0001800000 */
[----:B------:R-:W3:Y:S01]  /*03b0*/  MUFU.RCP R29, R4 ;  /* 0x00000004001d7308 */ /* 0x000ee20000001000 */
[----:B------:R-:W-:Y:S01]  /*03c0*/  FSEL R37, R26, 1, P5 ;  /* 0x3f8000001a257808 */ /* 0x000fe20002800000 */
[----:B------:R-:W-:Y:S01]  /*03d0*/  @!P6 FMUL R28, R28, 16777216 ;  /* 0x4b8000001c1ce820 */ /* 0x000fe20000400000 */
[----:B0-----:R-:W-:Y:S01]  /*03e0*/  FSETP.GT.AND P3, PT, R31, 8.50705917302346158658e+37, PT ;  /* 0x7e8000001f00780b */ /* 0x001fe20003f64000 */
[----:B------:R-:W-:Y:S01]  /*03f0*/  @P5 FMUL R5, R5, 0.25 ;  /* 0x3e80000005055820 */ /* 0x000fe20000400000 */
[----:B-1----:R-:W0:Y:S01]  /*0400*/  LDC.64 R6, c[0x0][0x230] ;  /* 0x00008c00ff067b82 */ /* 0x002e220000000a00 */
[C---:B--2---:R-:W-:Y:S02]  /*0410*/  FSETP.GT.AND P6, PT, R36.reuse, 8.50705917302346158658e+37, PT ;  /* 0x7e8000002400780b */ /* 0x044fe40003fc4000 */
[----:B------:R-:W-:Y:S01]  /*0420*/  @!P4 FMUL R5, R5, 16777216 ;  /* 0x4b8000000505c820 */ /* 0x000fe20000400000 */
[----:B------:R-:W-:Y:S01]  /*0430*/  FSETP.GEU.AND P5, PT, R31, 1.175494350822287508e-38, PT ;  /* 0x008000001f00780b */ /* 0x000fe20003fae000 */
[----:B------:R-:W-:Y:S01]  /*0440*/  @!P4 FMUL R37, R37, 16777216 ;  /* 0x4b8000002525c820 */ /* 0x000fe20000400000 */
[----:B------:R-:W-:Y:S01]  /*0450*/  FSETP.GEU.AND P4, PT, R36, 1.175494350822287508e-38, PT ;  /* 0x008000002400780b */ /* 0x000fe20003f8e000 */
[----:B---3--:R-:W-:-:S02]  /*0460*/  FMUL R29, R29, R28 ;  /* 0x0000001c1d1d7220 */ /* 0x008fc40000400000 */
[----:B------:R-:W1:Y:S02]  /*0470*/  MUFU.RCP R28, R5 ;  /* 0x00000005001c7308 */ /* 0x000e640000001000 */
[----:B------:R-:W-:-:S03]  /*0480*/  @P3 FMUL R31, R31, 0.25 ;  /* 0x3e8000001f1f3820 */ /* 0x000fc60000400000 */
[----:B------:R-:W-:-:S03]  /*0490*/  @P6 FMUL R36, R36, 0.25 ;  /* 0x3e80000024246820 */ /* 0x000fc60000400000 */
[----:B------:R-:W-:Y:S02]  /*04a0*/  @!P5 FMUL R31, R31, 16777216 ;  /* 0x4b8000001f1fd820 */ /* 0x000fe40000400000 */
[----:B------:R-:W-:Y:S01]  /*04b0*/  @!P4 FMUL R36, R36, 16777216 ;  /* 0x4b8000002424c820 */ /* 0x000fe20000400000 */
[C---:B------:R-:W-:Y:S01]  /*04c0*/  FADD R20, R8.reuse, R20 ;  /* 0x0000001408147221 */ /* 0x040fe20000000000 */
[----:B----4-:R-:W-:Y:S01]  /*04d0*/  FADD R12, R8, R12 ;  /* 0x0000000c080c7221 */ /* 0x010fe20000000000 */
[C---:B------:R-:W-:Y:S01]  /*04e0*/  FADD R21, R9.reuse, R21 ;  /* 0x0000001509157221 */ /* 0x040fe20000000000 */
[----:B------:R-:W-:Y:S01]  /*04f0*/  FADD R13, R9, R13 ;  /* 0x0000000d090d7221 */ /* 0x000fe20000000000 */
[----:B------:R-:W2:Y:S01]  /*0500*/  MUFU.RCP R27, R31 ;  /* 0x0000001f001b7308 */ /* 0x000ea20000001000 */
[----:B------:R-:W3:Y:S01]  /*0510*/  LDC.64 R8, c[0x0][0x238] ;  /* 0x00008e00ff087b82 */ /* 0x000ee20000000a00 */
[----:B-1----:R-:W-:-:S06]  /*0520*/  FMUL R28, R28, R37 ;  /* 0x000000251c1c7220 */ /* 0x002fcc0000400000 */
[----:B------:R0:W1:Y:S01]  /*0530*/  MUFU.RCP R4, R36 ;  /* 0x0000002400047308 */ /* 0x0000620000001000 */
[C---:B------:R-:W-:Y:S02]  /*0540*/  FSEL R37, R26.reuse, 1, P3 ;  /* 0x3f8000001a257808 */ /* 0x040fe40001800000 */
[----:B------:R-:W-:-:S03]  /*0550*/  FSEL R26, R26, 1, P6 ;  /* 0x3f8000001a1a7808 */ /* 0x000fc60003000000 */
[----:B------:R-:W-:Y:S02]  /*0560*/  @!P5 FMUL R37, R37, 16777216 ;  /* 0x4b8000002525d820 */ /* 0x000fe40000400000 */
[----:B------:R-:W-:Y:S02]  /*0570*/  @!P4 FMUL R26, R26, 16777216 ;  /* 0x4b8000001a1ac820 */ /* 0x000fe40000400000 */
[----:B--2---:R-:W-:Y:S01]  /*0580*/  FMUL R27, R27, R37 ;  /* 0x000000251b1b7220 */ /* 0x004fe20000400000 */
[----:B0-----:R-:W-:Y:S01]  /*0590*/  IMAD.WIDE R36, R30, 0x4, R6 ;  /* 0x000000041e247825 */ /* 0x001fe200078e0206 */
[----:B------:R-:W-:-:S03]  /*05a0*/  CS2R R6, SRZ ;  /* 0x0000000000067805 */ /* 0x000fc6000001ff00 */
[----:B-1----:R-:W-:Y:S01]  /*05b0*/  FMUL R26, R4, R26 ;  /* 0x0000001a041a7220 */ /* 0x002fe20000400000 */
[----:B------:R-:W-:Y:S01]  /*05c0*/  CS2R R4, SRZ ;  /* 0x0000000000047805 */ /* 0x000fe2000001ff00 */
[C---:B------:R-:W-:Y:S01]  /*05d0*/  FADD R22, R10.reuse, R22 ;  /* 0x000000160a167221 */ /* 0x040fe20000000000 */
[----:B------:R-:W-:Y:S01]  /*05e0*/  FADD R14, R10, R14 ;  /* 0x0000000e0a0e7221 */ /* 0x000fe20000000000 */
[C---:B------:R-:W-:Y:S01]  /*05f0*/  FADD R23, R11.reuse, R23 ;  /* 0x000000170b177221 */ /* 0x040fe20000000000 */
[----:B------:R-:W-:Y:S02]  /*0600*/  FADD R15, R11, R15 ;  /* 0x0000000f0b0f7221 */ /* 0x000fe40000000000 */
[----:B------:R3:W2:Y:S01]  /*0610*/  @!P2 LDG.E.EL.128 R4, desc[UR6][R36.64] ;  /* 0x000000062404a981 */ /* 0x0006a2000c2e1d00 */
[----:B------:R-:W-:Y:S01]  /*0620*/  CS2R R10, SRZ ;  /* 0x00000000000a7805 */ /* 0x000fe2000001ff00 */
[----:B---3--:R-:W-:Y:S01]  /*0630*/  IMAD.WIDE R36, R30, 0x4, R8 ;  /* 0x000000041e247825 */ /* 0x008fe200078e0208 */
[----:B------:R-:W-:-:S06]  /*0640*/  CS2R R8, SRZ ;  /* 0x0000000000087805 */ /* 0x000fcc000001ff00 */
[----:B------:R0:W2:Y:S01]  /*0650*/  @!P2 LDG.E.EL.128 R8, desc[UR6][R36.64] ;  /* 0x000000062408a981 */ /* 0x0000a2000c2e1d00 */
[--C-:B-----5:R-:W-:Y:S01]  /*0660*/  FADD R31, R15, -R19.reuse ;  /* 0x800000130f1f7221 */ /* 0x120fe20000000000 */
[----:B------:R-:W-:-:S03]  /*0670*/  FADD R19, R23, -R19 ;  /* 0x8000001317137221 */ /* 0x000fc60000000000 */
[C---:B------:R-:W-:Y:S01]  /*0680*/  FMUL R31, R26.reuse, R31 ;  /* 0x0000001f1a1f7220 */ /* 0x040fe20000400000 */
[----:B------:R-:W-:Y:S01]  /*0690*/  FMUL R30, R26, R19 ;  /* 0x000000131a1e7220 */ /* 0x000fe20000400000 */
[----:B0-----:R-:W0:Y:S02]  /*06a0*/  LDC.64 R36, c[0x0][0x240] ;  /* 0x00009000ff247b82 */ /* 0x001e240000000a00 */
[-CC-:B--2---:R-:W-:Y:S01]  /*06b0*/  FFMA R26, R31, R7.reuse, R11.reuse ;  /* 0x000000071f1a7223 */ /* 0x184fe2000000000b */
[----:B------:R-:W-:Y:S01]  /*06c0*/  FFMA R30, R30, R7, R11 ;  /* 0x000000071e1e7223 */ /* 0x000fe2000000000b */
[--C-:B------:R-:W-:Y:S01]  /*06d0*/  FADD R7, R22, -R18.reuse ;  /* 0x8000001216077221 */ /* 0x100fe20000000000 */
[----:B------:R-:W-:-:S03]  /*06e0*/  FADD R18, R14, -R18 ;  /* 0x800000120e127221 */ /* 0x000fc60000000000 */
[C---:B------:R-:W-:Y:S01]  /*06f0*/  FMUL R7, R27.reuse, R7 ;  /* 0x000000071b077220 */ /* 0x040fe20000400000 */
[----:B------:R-:W-:-:S03]  /*0700*/  FMUL R11, R27, R18 ;  /* 0x000000121b0b7220 */ /* 0x000fc60000400000 */
[-CC-:B------:R-:W-:Y:S01]  /*0710*/  FFMA R27, R7, R6.reuse, R10.reuse ;  /* 0x00000006071b7223 */ /* 0x180fe2000000000a */
[--C-:B------:R-:W-:Y:S01]  /*0720*/  FADD R7, R21, -R17.reuse ;  /* 0x8000001115077221 */ /* 0x100fe20000000000 */
[----:B------:R-:W-:Y:S01]  /*0730*/  FADD R17, R13, -R17 ;  /* 0x800000110d117221 */ /* 0x000fe20000000000 */
[----:B------:R-:W-:Y:S01]  /*0740*/  FFMA R11, R11, R6, R10 ;  /* 0x000000060b0b7223 */ /* 0x000fe2000000000a */
[--C-:B------:R-:W-:Y:S01]  /*0750*/  FADD R10, R20, -R16.reuse ;  /* 0x80000010140a7221 */ /* 0x100fe20000000000 */
[----:B------:R-:W-:Y:S01]  /*0760*/  FMUL R6, R28, R7 ;  /* 0x000000071c067220 */ /* 0x000fe20000400000 */
[----:B------:R-:W-:Y:S01]  /*0770*/  FADD R16, R12, -R16 ;  /* 0x800000100c107221 */ /* 0x000fe20000000000 */
[----:B------:R-:W-:Y:S01]  /*0780*/  FMUL R28, R28, R17 ;  /* 0x000000111c1c7220 */ /* 0x000fe20000400000 */
[C---:B------:R-:W-:Y:S01]  /*0790*/  FMUL R7, R29.reuse, R10 ;  /* 0x0000000a1d077220 */ /* 0x040fe20000400000 */
[----:B------:R-:W-:Y:S01]  /*07a0*/  CS2R R18, SRZ ;  /* 0x0000000000127805 */ /* 0x000fe2000001ff00 */
[----:B------:R-:W-:Y:S01]  /*07b0*/  FMUL R31, R29, R16 ;  /* 0x000000101d1f7220 */ /* 0x000fe20000400000 */
[----:B------:R-:W-:Y:S01]  /*07c0*/  FFMA R10, R28, R5, R9 ;  /* 0x000000051c0a7223 */ /* 0x000fe20000000009 */
[----:B------:R-:W-:Y:S01]  /*07d0*/  CS2R R16, SRZ ;  /* 0x0000000000107805 */ /* 0x000fe2000001ff00 */
[----:B0-----:R-:W-:-:S05]  /*07e0*/  IMAD.WIDE R28, R2, 0x4, R36 ;  /* 0x00000004021c7825 */ /* 0x001fca00078e0224 */
[----:B------:R0:W2:Y:S01]  /*07f0*/  @P1 LDG.E.EL.128 R16, desc[UR6][R28.64] ;  /* 0x000000061c101981 */ /* 0x0000a2000c2e1d00 */
[-CC-:B------:R-:W-:Y:S01]  /*0800*/  FFMA R31, R31, R4.reuse, R8.reuse ;  /* 0x000000041f1f7223 */ /* 0x180fe20000000008 */
[----:B------:R-:W-:Y:S01]  /*0810*/  FFMA R9, R6, R5, R9 ;  /* 0x0000000506097223 */ /* 0x000fe20000000009 */
[----:B------:R-:W-:Y:S01]  /*0820*/  FFMA R8, R7, R4, R8 ;  /* 0x0000000407087223 */ /* 0x000fe20000000008 */
[----:B------:R-:W-:Y:S02]  /*0830*/  CS2R R4, SRZ ;  /* 0x0000000000047805 */ /* 0x000fe4000001ff00 */
[----:B------:R-:W-:Y:S01]  /*0840*/  CS2R R6, SRZ ;  /* 0x0000000000067805 */ /* 0x000fe2000001ff00 */
[----:B------:R-:W-:-:S05]  /*0850*/  IMAD.WIDE R36, R3, 0x4, R36 ;  /* 0x0000000403247825 */ /* 0x000fca00078e0224 */
[----:B------:R1:W3:Y:S01]  /*0860*/  @P0 LDG.E.EL.128 R4, desc[UR6][R36.64] ;  /* 0x0000000624040981 */ /* 0x0002e2000c2e1d00 */
[----:B------:R-:W4:Y:S08]  /*0870*/  S2UR UR5, SR_CgaCtaId ;  /* 0x00000000000579c3 */ /* 0x000f300000008800 */
[----:B------:R-:W-:Y:S01]  /*0880*/  BAR.SYNC.DEFER_BLOCKING 0x0 ;  /* 0x0000000000007b1d */ /* 0x000fe20000010000 */
[----:B------:R-:W-:-:S05]  /*0890*/  IMAD.SHL.U32 R3, R0, 0x80, RZ ;  /* 0x0000008000037824 */ /* 0x000fca00078e00ff */
[----:B------:R-:W-:Y:S01]  /*08a0*/  LOP3.LUT R3, R3, 0x380, RZ, 0xc0, !PT ;  /* 0x0000038003037812 */ /* 0x000fe200078ec0ff */
[----:B------:R-:W-:-:S03]  /*08b0*/  UMOV UR4, 0x400 ;  /* 0x0000040000047882 */ /* 0x000fc60000000000 */
[----:B------:R-:W-:Y:S02]  /*08c0*/  SHF.R.U32.HI R2, RZ, 0x3, R3 ;  /* 0x00000003ff027819 */ /* 0x000fe40000011603 */
[C---:B0-----:R-:W-:Y:S02]  /*08d0*/  LOP3.LUT R28, R3.reuse, 0x40, RZ, 0xfc, !PT ;  /* 0x00000040031c7812 */ /* 0x041fe400078efcff */
[----:B-1----:R-:W-:Y:S01]  /*08e0*/  LOP3.LUT R36, R3, 0x60, RZ, 0xfc, !PT ;  /* 0x0000006003247812 */ /* 0x002fe200078efcff */
[----:B----4-:R-:W-:Y:S01]  /*08f0*/  UPRMT UR4, UR5, 0x654, UR4 ;  /* 0x0000065405047896 */ /* 0x010fe20008000004 */
[----:B------:R-:W-:Y:S04]  /*0900*/  @P1 STG.E.128 desc[UR6][R34.64], R20 ;  /* 0x0000001422001986 */ /* 0x000fe8000c101d06 */
[----:B------:R0:W-:Y:S02]  /*0910*/  @P0 STG.E.128 desc[UR6][R32.64], R12 ;  /* 0x0000000c20000986 */ /* 0x0001e4000c101d06 */
[----:B0-----:R-:W-:Y:S01]  /*0920*/  IMAD.SHL.U32 R13, R0, 0x4, RZ ;  /* 0x00000004000d7824 */ /* 0x001fe200078e00ff */
[C---:B--2---:R-:W-:Y:S01]  /*0930*/  FSETP.GEU.AND P4, PT, R8.reuse, -R16, PT ;  /* 0x800000100800720b */ /* 0x044fe20003f8e000 */
[----:B------:R-:W-:Y:S01]  /*0940*/  FADD R16, R8, R16 ;  /* 0x0000001008107221 */ /* 0x000fe20000000000 */
[----:B------:R-:W-:-:S02]  /*0950*/  SHF.R.U32.HI R8, RZ, 0x3, R0 ;  /* 0x00000003ff087819 */ /* 0x000fc40000011600 */
[C---:B------:R-:W-:Y:S02]  /*0960*/  FSETP.GEU.AND P3, PT, R9.reuse, -R17, PT ;  /* 0x800000110900720b */ /* 0x040fe40003f6e000 */
[----:B------:R-:W-:Y:S01]  /*0970*/  SGXT.U32 R8, R8, 0x4 ;  /* 0x000000040808781a */ /* 0x000fe20000000000 */
[----:B------:R-:W-:-:S03]  /*0980*/  FADD R9, R9, R17 ;  /* 0x0000001109097221 */ /* 0x000fc60000000000 */
[----:B------:R-:W-:Y:S02]  /*0990*/  LOP3.LUT R2, R2, R3, R8, 0xfe, !PT ;  /* 0x0000000302027212 */ /* 0x000fe400078efe08 */
[C---:B------:R-:W-:Y:S02]  /*09a0*/  LOP3.LUT R17, R3.reuse, R8, RZ, 0xfc, !PT ;  /* 0x0000000803117212 */ /* 0x040fe400078efcff */
[----:B------:R-:W-:Y:S02]  /*09b0*/  LOP3.LUT R8, R3, 0x20, RZ, 0xfc, !PT ;  /* 0x0000002003087812 */ /* 0x000fe400078efcff */
[C---:B------:R-:W-:Y:S01]  /*09c0*/  FSETP.GEU.AND P2, PT, R27.reuse, -R18, PT ;  /* 0x800000121b00720b */ /* 0x040fe20003f4e000 */
[----:B------:R-:W-:Y:S01]  /*09d0*/  FADD R18, R27, R18 ;  /* 0x000000121b127221 */ /* 0x000fe20000000000 */
[----:B------:R-:W-:Y:S02]  /*09e0*/  LEA.HI R3, R8, R17, RZ, 0x1d ;  /* 0x0000001108037211 */ /* 0x000fe400078fe8ff */
[C---:B------:R-:W-:Y:S01]  /*09f0*/  FSETP.GEU.AND P5, PT, R30.reuse, -R19, PT ;  /* 0x800000131e00720b */ /* 0x040fe20003fae000 */
[----:B------:R-:W-:Y:S01]  /*0a00*/  FADD R19, R30, R19 ;  /* 0x000000131e137221 */ /* 0x000fe20000000000 */
[----:B------:R-:W-:-:S02]  /*0a10*/  LEA.HI R8, R28, R17, RZ, 0x1d ;  /* 0x000000111c087211 */ /* 0x000fc400078fe8ff */
[C---:B---3--:R-:W-:Y:S01]  /*0a20*/  FSETP.GEU.AND P1, PT, R31.reuse, -R4, PT ;  /* 0x800000041f00720b */ /* 0x048fe20003f2e000 */
[----:B------:R-:W-:Y:S01]  /*0a30*/  FADD R4, R31, R4 ;  /* 0x000000041f047221 */ /* 0x000fe20000000000 */
[C---:B------:R-:W-:Y:S01]  /*0a40*/  FSETP.GEU.AND P0, PT, R10.reuse, -R5, PT ;  /* 0x800000050a00720b */ /* 0x040fe20003f0e000 */
[----:B------:R-:W-:Y:S01]  /*0a50*/  FADD R5, R10, R5 ;  /* 0x000000050a057221 */ /* 0x000fe20000000000 */
[----:B------:R-:W-:Y:S02]  /*0a60*/  LEA.HI R17, R36, R17, RZ, 0x1d ;  /* 0x0000001124117211 */ /* 0x000fe400078fe8ff */
[----:B------:R-:W-:Y:S02]  /*0a70*/  LEA R27, R2, UR4, 0x2 ;  /* 0x00000004021b7c11 */ /* 0x000fe4000f8e10ff */
[----:B------:R-:W-:Y:S02]  /*0a80*/  FSEL R16, R16, RZ, P4 ;  /* 0x000000ff10107208 */ /* 0x000fe40002000000 */
[C---:B------:R-:W-:Y:S01]  /*0a90*/  FSETP.GEU.AND P4, PT, R11.reuse, -R6, PT ;  /* 0x800000060b00720b */ /* 0x040fe20003f8e000 */
[----:B------:R-:W-:Y:S01]  /*0aa0*/  FADD R6, R11, R6 ;  /* 0x000000060b067221 */ /* 0x000fe20000000000 */
[----:B------:R-:W-:-:S02]  /*0ab0*/  FSEL R10, R9, RZ, P3 ;  /* 0x000000ff090a7208 */ /* 0x000fc40001800000 */
[C---:B------:R-:W-:Y:S01]  /*0ac0*/  FSETP.GEU.AND P3, PT, R26.reuse, -R7, PT ;  /* 0x800000071a00720b */ /* 0x040fe20003f6e000 */
[----:B------:R-:W-:Y:S01]  /*0ad0*/  FADD R7, R26, R7 ;  /* 0x000000071a077221 */ /* 0x000fe20000000000 */
[----:B------:R-:W-:Y:S02]  /*0ae0*/  LEA R9, R3, UR4, 0x2 ;  /* 0x0000000403097c11 */ /* 0x000fe4000f8e10ff */
[----:B------:R-:W-:Y:S02]  /*0af0*/  LEA R11, R8, UR4, 0x2 ;  /* 0x00000004080b7c11 */ /* 0x000fe4000f8e10ff */
[----:B------:R-:W-:Y:S01]  /*0b00*/  FSEL R18, R18, RZ, P2 ;  /* 0x000000ff12127208 */ /* 0x000fe20001000000 */
[----:B------:R0:W-:Y:S01]  /*0b10*/  STS [R27], R16 ;  /* 0x000000101b007388 */ /* 0x0001e20000000800 */
[----:B------:R-:W-:Y:S02]  /*0b20*/  LEA R17, R17, UR4, 0x2 ;  /* 0x0000000411117c11 */ /* 0x000fe4000f8e10ff */
[----:B------:R-:W-:-:S02]  /*0b30*/  FSEL R12, R19, RZ, P5 ;  /* 0x000000ff130c7208 */ /* 0x000fc40002800000 */
[----:B------:R-:W-:Y:S01]  /*0b40*/  FSEL R14, R4, RZ, P1 ;  /* 0x000000ff040e7208 */ /* 0x000fe20000800000 */
[----:B------:R1:W-:Y:S01]  /*0b50*/  STS [R9+0x80], R10 ;  /* 0x0000800a09007388 */ /* 0x0003e20000000800 */
[----:B------:R-:W-:Y:S02]  /*0b60*/  FSEL R20, R6, RZ, P4 ;  /* 0x000000ff06147208 */ /* 0x000fe40002000000 */
[----:B0-----:R-:W-:Y:S01]  /*0b70*/  FSEL R16, R5, RZ, P0 ;  /* 0x000000ff05107208 */ /* 0x001fe20000000000 */
[----:B------:R-:W-:Y:S01]  /*0b80*/  STS [R11+0x100], R18 ;  /* 0x000100120b007388 */ /* 0x000fe20000000800 */
[----:B------:R-:W-:-:S03]  /*0b90*/  FSEL R22, R7, RZ, P3 ;  /* 0x000000ff07167208 */ /* 0x000fc60001800000 */
[----:B------:R-:W-:Y:S04]  /*0ba0*/  STS [R17+0x180], R12 ;  /* 0x0001800c11007388 */ /* 0x000fe80000000800 */
[----:B------:R-:W-:Y:S04]  /*0bb0*/  STS [R27+0x40], R14 ;  /* 0x0000400e1b007388 */ /* 0x000fe80000000800 */
[----:B------:R0:W-:Y:S04]  /*0bc0*/  STS [R9+0xc0], R16 ;  /* 0x0000c01009007388 */ /* 0x0001e80000000800 */
[----:B------:R2:W-:Y:S04]  /*0bd0*/  STS [R11+0x140], R20 ;  /* 0x000140140b007388 */ /* 0x0005e80000000800 */
[----:B------:R-:W-:Y:S01]  /*0be0*/  STS [R17+0x1c0], R22 ;  /* 0x0001c01611007388 */ /* 0x000fe20000000800 */
[----:B------:R-:W-:-:S02]  /*0bf0*/  SHF.R.U32.HI R2, RZ, 0x1, R0 ;  /* 0x00000001ff027819 */ /* 0x000fc40000011600 */
[----:B------:R-:W-:Y:S02]  /*0c00*/  LOP3.LUT R8, R13, 0x1fc, RZ, 0xc0, !PT ;  /* 0x000001fc0d087812 */ /* 0x000fe400078ec0ff */
[----:B------:R-:W-:-:S05]  /*0c10*/  LOP3.LUT R3, R2, 0x3c, RZ, 0xc0, !PT ;  /* 0x0000003c02037812 */ /* 0x000fca00078ec0ff */
[----:B------:R-:W-:-:S05]  /*0c20*/  IMAD.IADD R3, R8, 0x1, R3 ;  /* 0x0000000108037824 */ /* 0x000fca00078e0203 */
[----:B------:R-:W-:Y:S01]  /*0c30*/  LEA R4, R3, UR4, 0x2 ;  /* 0x0000000403047c11 */ /* 0x000fe2000f8e10ff */
[----:B------:R-:W-:Y:S01]  /*0c40*/  BAR.SYNC.DEFER_BLOCKING 0x0 ;  /* 0x0000000000007b1d */ /* 0x000fe20000010000 */
[----:B-1----:R-:W-:Y:S02]  /*0c50*/  SHF.R.S32.HI R10, RZ, 0x1f, R25 ;  /* 0x0000001fff0a7819 */ /* 0x002fe40000011419 */
[----:B------:R-:W-:Y:S02]  /*0c60*/  SHF.R.U32.HI R13, RZ, 0x3, R0 ;  /* 0x00000003ff0d7819 */ /* 0x000fe40000011600 */
[----:B------:R-:W-:-:S03]  /*0c70*/  LEA.HI R10, R10, R25, RZ, 0x6 ;  /* 0x000000190a0a7211 */ /* 0x000fc600078f30ff */
[----:B------:R-:W1:Y:S01]  /*0c80*/  LDC.64 R2, c[0x0][0x248] ;  /* 0x00009200ff027b82 */ /* 0x000e620000000a00 */
[----:B------:R-:W-:Y:S01]  /*0c90*/  SHF.R.S32.HI R0, RZ, 0x1f, R25 ;  /* 0x0000001fff007819 */ /* 0x000fe20000011419 */
[----:B------:R-:W3:Y:S01]  /*0ca0*/  LDS.128 R4, [R4] ;  /* 0x0000000004047984 */ /* 0x000ee20000000c00 */
[----:B------:R-:W-:Y:S02]  /*0cb0*/  IMAD.SHL.U32 R10, R10, 0x80, RZ ;  /* 0x000000800a0a7824 */ /* 0x000fe400078e00ff */
[----:B------:R-:W-:Y:S02]  /*0cc0*/  LEA.HI R0, R0, R25, RZ, 0x6 ;  /* 0x0000001900007211 */ /* 0x000fe400078f30ff */
[----:B------:R-:W-:Y:S02]  /*0cd0*/  SGXT.U32 R13, R13, 0x4 ;  /* 0x000000040d0d781a */ /* 0x000fe40000000000 */
[----:B0-----:R-:W-:Y:S02]  /*0ce0*/  LOP3.LUT R9, R8, 0x200, RZ, 0xfc, !PT ;  /* 0x0000020008097812 */ /* 0x001fe400078efcff */
[----:B--2---:R-:W-:-:S02]  /*0cf0*/  LOP3.LUT R11, R0, 0xffffffc0, RZ, 0xc0, !PT ;  /* 0xffffffc0000b7812 */ /* 0x004fc400078ec0ff */
[----:B------:R-:W-:Y:S02]  /*0d00*/  LOP3.LUT R10, R10, 0xffffe000, RZ, 0xc0, !PT ;  /* 0xffffe0000a0a7812 */ /* 0x000fe400078ec0ff */
[----:B------:R-:W-:Y:S02]  /*0d10*/  ISETP.GE.AND P0, PT, R25, 0x100, PT ;  /* 0x000001001900780c */ /* 0x000fe40003f06270 */
[----:B------:R-:W-:Y:S02]  /*0d20*/  LOP3.LUT R0, R24, R13, RZ, 0xfc, !PT ;  /* 0x0000000d18007212 */ /* 0x000fe400078efcff */
[----:B------:R-:W-:Y:S02]  /*0d30*/  LOP3.LUT R24, R24, 0x10, R13, 0xfe, !PT ;  /* 0x0000001018187812 */ /* 0x000fe400078efe0d */
[----:B------:R-:W-:Y:S02]  /*0d40*/  SHF.R.U32.HI R9, RZ, 0x3, R9 ;  /* 0x00000003ff097819 */ /* 0x000fe40000011609 */
[----:B------:R-:W-:-:S02]  /*0d50*/  IADD3 R25, R10, R25, -R11 ;  /* 0x000000190a197210 */ /* 0x000fc40007ffe80b */
[----:B------:R-:W-:Y:S02]  /*0d60*/  ISETP.LT.AND P1, PT, R0, 0x80, !P0 ;  /* 0x000000800000780c */ /* 0x000fe40004721270 */
[----:B------:R-:W-:Y:S02]  /*0d70*/  ISETP.LT.AND P0, PT, R24, 0x80, !P0 ;  /* 0x000000801800780c */ /* 0x000fe40004701270 */
[----:B------:R-:W-:Y:S01]  /*0d80*/  LOP3.LUT R11, R9, 0x7c, RZ, 0xc0, !PT ;  /* 0x0000007c090b7812 */ /* 0x000fe200078ec0ff */
[----:B------:R-:W-:-:S04]  /*0d90*/  IMAD R9, R0, 0x40, R25 ;  /* 0x0000004000097824 */ /* 0x000fc800078e0219 */
[----:B------:R-:W-:Y:S02]  /*0da0*/  IMAD.IADD R11, R8, 0x1, R11 ;  /* 0x00000001080b7824 */ /* 0x000fe400078e020b */
[----:B-1----:R-:W-:-:S03]  /*0db0*/  IMAD.WIDE R8, R9, 0x4, R2 ;  /* 0x0000000409087825 */ /* 0x002fc600078e0202 */
[----:B------:R-:W-:Y:S02]  /*0dc0*/  LEA R11, R11, UR4, 0x2 ;  /* 0x000000040b0b7c11 */ /* 0x000fe4000f8e10ff */
[----:B---3--:R0:W-:Y:S02]  /*0dd0*/  @P1 STG.E.128 desc[UR6][R8.64], R4 ;  /* 0x0000000408001986 */ /* 0x0081e4000c101d06 */
[----:B0-----:R-:W-:Y:S05]  /*0de0*/  @!P0 EXIT ;  /* 0x000000000000894d */ /* 0x001fea0003800000 */
[----:B0-----:R-:W0:Y:S01]  /*0df0*/  LDS.128 R8, [R11+0x800] ;  /* 0x000800000b087984 */ /* 0x001e220000000c00 */
[----:B------:R-:W-:-:S04]  /*0e00*/  IMAD R25, R24, 0x40, R25 ;  /* 0x0000004018197824 */ /* 0x000fc800078e0219 */
[----:B------:R-:W-:-:S05]  /*0e10*/  IMAD.WIDE R2, R25, 0x4, R2 ;  /* 0x0000000419027825 */ /* 0x000fca00078e0202 */
[----:B0-----:R-:W-:Y:S01]  /*0e20*/  STG.E.128 desc[UR6][R2.64], R8 ;  /* 0x0000000802007986 */ /* 0x001fe2000c101d06 */
[----:B------:R-:W-:Y:S05]  /*0e30*/  EXIT ;  /* 0x000000000000794d */ /* 0x000fea0003800000 */
.L_x_0:
[----:B------:R-:W-:-:S00]  /*0e40*/  BRA `(.L_x_0) ;  /* 0xfffffffc00fc7947 */ /* 0x000fc0000383ffff */
[----:B------:R-:W-:-:S00]  /*0e50*/  NOP ;  /* 0x0000000000007918 */ /* 0x000fc00000000000 */
        /* <DEDUP_REMOVED lines=10> */
.L_x_1:


//--------------------- .nv.global.init           --------------------------
	.section	.nv.global.init,"aw",@progbits
.nv.global.init:
	.type		_$_str,@object
	.size		_$_str,(_$_str_$_2 - _$_str)
_$_str:
        /*0000*/ 	.byte	0x5f, 0x5f, 0x43, 0x55, 0x44, 0x41, 0x5f, 0x46, 0x54, 0x5a, 0x00
	.type		_$_str_$_2,@object
	.size		_$_str_$_2,(.L_1 - _$_str_$_2)
_$_str_$_2:
        /*000b*/ 	.byte	0x5f, 0x5f, 0x43, 0x55, 0x44, 0x41, 0x5f, 0x50, 0x52, 0x45, 0x43, 0x5f, 0x53, 0x51, 0x52, 0x54
        /*001b*/ 	.byte	0x00
.L_1:


//--------------------- .nv.shared.triton_poi_fused__native_batch_norm_legit_no_training_add_convolution_relu_15 --------------------------
	.section	.nv.shared.triton_poi_fused__native_batch_norm_legit_no_training_add_convolution_relu_15,"aw",@nobits
	.sectionflags	@""
	.align	16
	.zero		1024


//--------------------- .nv.constant0.triton_poi_fused__native_batch_norm_legit_no_training_add_convolution_relu_15 --------------------------
	.section	.nv.constant0.triton_poi_fused__native_batch_norm_legit_no_training_add_convolution_relu_15,"a",@progbits
	.sectionflags	@""
	.align	4
.nv.constant0.triton_poi_fused__native_batch_norm_legit_no_training_add_convolution_relu_15:
	.zero		600
